	.headerflags	@"EF_CUDA_TEXMODE_UNIFIED EF_CUDA_64BIT_ADDRESS EF_CUDA_ACCELERATORS EF_CUDA_SM90 EF_CUDA_VIRTUAL_SM(EF_CUDA_SM90)"
	.elftype	@"ET_EXEC"


//--------------------- .nv.info                  --------------------------
	.section	.nv.info,"",@"SHT_CUDA_INFO"
	.align	4


	//----- nvinfo : EIATTR_REGCOUNT
	.align		4
        /*0000*/ 	.byte	0x04, 0x2f
        /*0002*/ 	.short	(.L_1 - .L_0)
	.align		4
.L_0:
        /*0004*/ 	.word	index@(triton_poi_fused_mul_2)
        /*0008*/ 	.word	0x0000000c


	//----- nvinfo : EIATTR_MIN_STACK_SIZE
	.align		4
.L_1:
        /*000c*/ 	.byte	0x04, 0x12
        /*000e*/ 	.short	(.L_3 - .L_2)
	.align		4
.L_2:
        /*0010*/ 	.word	index@(triton_poi_fused_mul_2)
        /*0014*/ 	.word	0x00000000


	//----- nvinfo : EIATTR_FRAME_SIZE
	.align		4
.L_3:
        /*0018*/ 	.byte	0x04, 0x11
        /*001a*/ 	.short	(.L_5 - .L_4)
	.align		4
.L_4:
        /*001c*/ 	.word	index@(triton_poi_fused_mul_2)
        /*0020*/ 	.word	0x00000000


	//----- nvinfo : EIATTR_MIN_STACK_SIZE
	.align		4
.L_5:
        /*0024*/ 	.byte	0x04, 0x12
        /*0026*/ 	.short	(.L_7 - .L_6)
	.align		4
.L_6:
        /*0028*/ 	.word	index@(triton_poi_fused_mul_2)
        /*002c*/ 	.word	0x00000000
.L_7:


//--------------------- .nv.info.triton_poi_fused_mul_2 --------------------------
	.section	.nv.info.triton_poi_fused_mul_2,"",@"SHT_CUDA_INFO"
	.sectionflags	@""
	.align	4


	//----- nvinfo : EIATTR_CUDA_API_VERSION
	.align		4
        /*0000*/ 	.byte	0x04, 0x37
        /*0002*/ 	.short	(.L_9 - .L_8)
.L_8:
        /*0004*/ 	.word	0x0000007c


	//----- nvinfo : EIATTR_KPARAM_INFO
	.align		4
.L_9:
        /*0008*/ 	.byte	0x04, 0x17
        /*000a*/ 	.short	(.L_11 - .L_10)
.L_10:
        /*000c*/ 	.word	0x00000000
        /*0010*/ 	.short	0x0003
        /*0012*/ 	.short	0x0018
        /*0014*/ 	.byte	0x00, 0xf0, 0x11, 0x00


	//----- nvinfo : EIATTR_KPARAM_INFO
	.align		4
.L_11:
        /*0018*/ 	.byte	0x04, 0x17
        /*001a*/ 	.short	(.L_13 - .L_12)
.L_12:
        /*001c*/ 	.word	0x00000000
        /*0020*/ 	.short	0x0002
        /*0022*/ 	.short	0x0010
        /*0024*/ 	.byte	0x00, 0xf4, 0x21, 0x00


	//----- nvinfo : EIATTR_KPARAM_INFO
	.align		4
.L_13:
        /*0028*/ 	.byte	0x04, 0x17
        /*002a*/ 	.short	(.L_15 - .L_14)
.L_14:
        /*002c*/ 	.word	0x00000000
        /*0030*/ 	.short	0x0001
        /*0032*/ 	.short	0x0008
        /*0034*/ 	.byte	0x00, 0xf4, 0x21, 0x00


	//----- nvinfo : EIATTR_KPARAM_INFO
	.align		4
.L_15:
        /*0038*/ 	.byte	0x04, 0x17
        /*003a*/ 	.short	(.L_17 - .L_16)
.L_16:
        /*003c*/ 	.word	0x00000000
        /*0040*/ 	.short	0x0000
        /*0042*/ 	.short	0x0000
        /*0044*/ 	.byte	0x00, 0xf4, 0x21, 0x00


	//----- nvinfo : EIATTR_SPARSE_MMA_MASK
	.align		4
.L_17:
        /*0048*/ 	.byte	0x03, 0x50
        /*004a*/ 	.short	0x0000


	//----- nvinfo : EIATTR_MAXREG_COUNT
	.align		4
        /*004c*/ 	.byte	0x03, 0x1b
        /*004e*/ 	.short	0x00ff


	//----- nvinfo : EIATTR_EXIT_INSTR_OFFSETS
	.align		4
        /*0050*/ 	.byte	0x04, 0x1c
        /*0052*/ 	.short	(.L_19 - .L_18)


	//   ....[0]....
.L_18:
        /*0054*/ 	.word	0x00000380


	//   ....[1]....
        /*0058*/ 	.word	0x000003a0


	//----- nvinfo : EIATTR_REQNTID
	.align		4
.L_19:
        /*005c*/ 	.byte	0x04, 0x10
        /*005e*/ 	.short	(.L_21 - .L_20)
.L_20:
        /*0060*/ 	.word	0x00000080
        /*0064*/ 	.word	0x00000001
        /*0068*/ 	.word	0x00000001


	//----- nvinfo : EIATTR_CBANK_PARAM_SIZE
	.align		4
.L_21:
        /*006c*/ 	.byte	0x03, 0x19
        /*006e*/ 	.short	0x001c


	//----- nvinfo : EIATTR_PARAM_CBANK
	.align		4
        /*0070*/ 	.byte	0x04, 0x0a
        /*0072*/ 	.short	(.L_23 - .L_22)
	.align		4
.L_22:
        /*0074*/ 	.word	index@(.nv.constant0.triton_poi_fused_mul_2)
        /*0078*/ 	.short	0x0210
        /*007a*/ 	.short	0x001c


	//----- nvinfo : EIATTR_SW_WAR
	.align		4
.L_23:
        /*007c*/ 	.byte	0x04, 0x36
        /*007e*/ 	.short	(.L_25 - .L_24)
.L_24:
        /*0080*/ 	.word	0x00000008
.L_25:


//--------------------- .nv.callgraph             --------------------------
	.section	.nv.callgraph,"",@"SHT_CUDA_CALLGRAPH"
	.align	4
	.sectionentsize	8
	.align		4
        /*0000*/ 	.word	0x00000000
	.align		4
        /*0004*/ 	.word	0xffffffff
	.align		4
        /*0008*/ 	.word	0x00000000
	.align		4
        /*000c*/ 	.word	0xfffffffe
	.align		4
        /*0010*/ 	.word	0x00000000
	.align		4
        /*0014*/ 	.word	0xfffffffd
	.align		4
        /*0018*/ 	.word	0x00000000
	.align		4
        /*001c*/ 	.word	0xfffffffc


//--------------------- .text.triton_poi_fused_mul_2 --------------------------
	.section	.text.triton_poi_fused_mul_2,"ax",@progbits
	.align	128
        .global         triton_poi_fused_mul_2
        .type           triton_poi_fused_mul_2,@function
        .size           triton_poi_fused_mul_2,(.L_x_1 - triton_poi_fused_mul_2)
        .other          triton_poi_fused_mul_2,@"STO_CUDA_ENTRY STV_DEFAULT"
triton_poi_fused_mul_2:
.text.triton_poi_fused_mul_2:
[----:B------:R-:W0:Y:S02]  /*0000*/  LDC R1, c[0x0][0x28] ;  /* 0x00000a00ff017b82 */ /* 0x000e240000000800 */
[----:B------:R-:W1:Y:S01]  /*0010*/  S2R R0, SR_TID.X ;  /* 0x0000000000007919 */ /* 0x000e620000002100 */
[----:B------:R-:W2:Y:S01]  /*0020*/  LDC.64 R6, c[0x0][0x218] ;  /* 0x00008600ff067b82 */ /* 0x000ea20000000a00 */
[----:B------:R-:W-:Y:S01]  /*0030*/  CS2R R8, SRZ ;  /* 0x0000000000087805 */ /* 0x000fe2000001ff00 */
[----:B------:R-:W-:Y:S01]  /*0040*/  ULDC.64 UR4, c[0x0][0x208] ;  /* 0x0000820000047ab9 */ /* 0x000fe20000000a00 */
[----:B------:R-:W3:Y:S01]  /*0050*/  S2R R5, SR_CTAID.X ;  /* 0x0000000000057919 */ /* 0x000ee20000002500 */
[----:B-1----:R-:W-:Y:S02]  /*0060*/  SHF.L.U32 R0, R0, 0x1, RZ ;  /* 0x0000000100007819 */ /* 0x002fe400000006ff */
[----:B---3--:R-:W-:Y:S02]  /*0070*/  SHF.R.S32.HI R3, RZ, 0x17, R5 ;  /* 0x00000017ff037819 */ /* 0x008fe40000011405 */
[----:B------:R-:W-:Y:S02]  /*0080*/  LOP3.LUT R0, R0, 0xfe, RZ, 0xc0, !PT ;  /* 0x000000fe00007812 */ /* 0x000fe400078ec0ff */
[----:B------:R-:W-:-:S02]  /*0090*/  SGXT R3, R3, 0x1 ;  /* 0x000000010303781a */ /* 0x000fc40000000200 */
[----:B------:R-:W-:-:S04]  /*00a0*/  LEA R0, R5, R0, 0x8 ;  /* 0x0000000005007211 */ /* 0x000fc800078e40ff */
[CC--:B------:R-:W-:Y:S02]  /*00b0*/  LEA.HI R2, R3.reuse, R0.reuse, RZ, 0x2 ;  /* 0x0000000003027211 */ /* 0x0c0fe400078f10ff */
[----:B------:R-:W-:Y:S02]  /*00c0*/  LEA.HI R5, R3, R0, RZ, 0x6 ;  /* 0x0000000003057211 */ /* 0x000fe400078f30ff */
[----:B------:R-:W-:Y:S02]  /*00d0*/  SHF.R.S32.HI R2, RZ, 0x2, R2 ;  /* 0x00000002ff027819 */ /* 0x000fe40000011402 */
[----:B------:R-:W-:Y:S02]  /*00e0*/  ISETP.GE.AND P0, PT, R0, 0x100, PT ;  /* 0x000001000000780c */ /* 0x000fe40003f06270 */
[----:B------:R-:W-:-:S04]  /*00f0*/  LEA.HI R4, R2, R2, RZ, 0x2 ;  /* 0x0000000202047211 */ /* 0x000fc800078f10ff */
[----:B------:R-:W-:Y:S02]  /*0100*/  LOP3.LUT R3, R4, 0xfffffffc, RZ, 0xc0, !PT ;  /* 0xfffffffc04037812 */ /* 0x000fe400078ec0ff */
[----:B------:R-:W-:-:S03]  /*0110*/  SHF.R.S32.HI R4, RZ, 0x6, R5 ;  /* 0x00000006ff047819 */ /* 0x000fc60000011405 */
[----:B------:R-:W-:-:S05]  /*0120*/  IMAD.IADD R3, R2, 0x1, -R3 ;  /* 0x0000000102037824 */ /* 0x000fca00078e0a03 */
[----:B------:R-:W-:Y:S02]  /*0130*/  LEA R3, R4, R3, 0x2 ;  /* 0x0000000304037211 */ /* 0x000fe400078e10ff */
[----:B------:R-:W1:Y:S03]  /*0140*/  LDC.64 R4, c[0x0][0x210] ;  /* 0x00008400ff047b82 */ /* 0x000e660000000a00 */
[----:B--2---:R-:W-:-:S05]  /*0150*/  IMAD.WIDE R6, R3, 0x4, R6 ;  /* 0x0000000403067825 */ /* 0x004fca00078e0206 */
[----:B------:R-:W2:Y:S04]  /*0160*/  @!P0 LDG.E.EL R8, desc[UR4][R6.64] ;  /* 0x0000000406088981 */ /* 0x000ea8000c2e1900 */
[----:B------:R-:W3:Y:S01]  /*0170*/  @!P0 LDG.E.EL R9, desc[UR4][R6.64] ;  /* 0x0000000406098981 */ /* 0x000ee2000c2e1900 */
[----:B------:R-:W-:Y:S01]  /*0180*/  CS2R R2, SRZ ;  /* 0x0000000000027805 */ /* 0x000fe2000001ff00 */
[----:B-1----:R-:W-:-:S05]  /*0190*/  IMAD.WIDE R4, R0, 0x4, R4 ;  /* 0x0000000400047825 */ /* 0x002fca00078e0204 */
[----:B------:R1:W4:Y:S02]  /*01a0*/  @!P0 LDG.E.64 R2, desc[UR4][R4.64] ;  /* 0x0000000404028981 */ /* 0x000324000c1e1b00 */
[----:B-1----:R-:W1:Y:S02]  /*01b0*/  LDC.64 R4, c[0x0][0x220] ;  /* 0x00008800ff047b82 */ /* 0x002e640000000a00 */
[----:B-1----:R-:W-:-:S04]  /*01c0*/  IMAD.WIDE R4, R0, 0x4, R4 ;  /* 0x0000000400047825 */ /* 0x002fc800078e0204 */
[----:B--2---:R-:W-:Y:S01]  /*01d0*/  FADD R8, RZ, -R8 ;  /* 0x80000008ff087221 */ /* 0x004fe20000000000 */
[----:B---3--:R-:W-:-:S03]  /*01e0*/  FADD R9, RZ, -R9 ;  /* 0x80000009ff097221 */ /* 0x008fc60000000000 */
[----:B------:R-:W-:Y:S01]  /*01f0*/  FMUL R8, R8, 1.4426950216293334961 ;  /* 0x3fb8aa3b08087820 */ /* 0x000fe20000400000 */
[----:B------:R-:W-:-:S04]  /*0200*/  FMUL R9, R9, 1.4426950216293334961 ;  /* 0x3fb8aa3b09097820 */ /* 0x000fc80000400000 */
[----:B------:R-:W-:Y:S02]  /*0210*/  FSETP.GEU.AND P1, PT, R8, -126, PT ;  /* 0xc2fc00000800780b */ /* 0x000fe40003f2e000 */
[----:B------:R-:W-:-:S11]  /*0220*/  FSETP.GEU.AND P2, PT, R9, -126, PT ;  /* 0xc2fc00000900780b */ /* 0x000fd60003f4e000 */
[----:B------:R-:W-:Y:S02]  /*0230*/  @!P1 FMUL R8, R8, 0.5 ;  /* 0x3f00000008089820 */ /* 0x000fe40000400000 */
[----:B------:R-:W-:Y:S02]  /*0240*/  @!P2 FMUL R9, R9, 0.5 ;  /* 0x3f0000000909a820 */ /* 0x000fe40000400000 */
[----:B------:R1:W2:Y:S08]  /*0250*/  MUFU.EX2 R6, R8 ;  /* 0x0000000800067308 */ /* 0x0002b00000000800 */
[----:B------:R-:W3:Y:S01]  /*0260*/  MUFU.EX2 R7, R9 ;  /* 0x0000000900077308 */ /* 0x000ee20000000800 */
[----:B-1----:R-:W-:-:S02]  /*0270*/  IMAD.MOV.U32 R8, RZ, RZ, 0x3e800000 ;  /* 0x3e800000ff087424 */ /* 0x002fc400078e00ff */
[----:B--2---:R-:W-:-:S04]  /*0280*/  @!P1 FMUL R6, R6, R6 ;  /* 0x0000000606069220 */ /* 0x004fc80000400000 */
[----:B------:R-:W-:Y:S01]  /*0290*/  FADD R6, R6, 1 ;  /* 0x3f80000006067421 */ /* 0x000fe20000000000 */
[----:B---3--:R-:W-:-:S04]  /*02a0*/  @!P2 FMUL R7, R7, R7 ;  /* 0x000000070707a220 */ /* 0x008fc80000400000 */
[----:B------:R-:W-:Y:S01]  /*02b0*/  FSETP.GT.AND P1, PT, R6, 8.50705917302346158658e+37, PT ;  /* 0x7e8000000600780b */ /* 0x000fe20003f24000 */
[----:B------:R-:W-:-:S03]  /*02c0*/  FADD R7, R7, 1 ;  /* 0x3f80000007077421 */ /* 0x000fc60000000000 */
[----:B------:R-:W-:Y:S02]  /*02d0*/  FSEL R9, R8, 1, P1 ;  /* 0x3f80000008097808 */ /* 0x000fe40000800000 */
[----:B------:R-:W-:-:S04]  /*02e0*/  FSETP.GT.AND P2, PT, R7, 8.50705917302346158658e+37, PT ;  /* 0x7e8000000700780b */ /* 0x000fc80003f44000 */
[----:B------:R-:W-:-:S03]  /*02f0*/  FSEL R8, R8, 1, P2 ;  /* 0x3f80000008087808 */ /* 0x000fc60001000000 */
[----:B------:R-:W-:-:S06]  /*0300*/  @P1 FMUL R6, R6, 0.25 ;  /* 0x3e80000006061820 */ /* 0x000fcc0000400000 */
[----:B------:R-:W1:Y:S01]  /*0310*/  MUFU.RCP R6, R6 ;  /* 0x0000000600067308 */ /* 0x000e620000001000 */
[----:B------:R-:W-:-:S07]  /*0320*/  @P2 FMUL R7, R7, 0.25 ;  /* 0x3e80000007072820 */ /* 0x000fce0000400000 */
[----:B------:R-:W2:Y:S01]  /*0330*/  MUFU.RCP R7, R7 ;  /* 0x0000000700077308 */ /* 0x000ea20000001000 */
[----:B-1----:R-:W-:-:S04]  /*0340*/  FMUL R9, R6, R9 ;  /* 0x0000000906097220 */ /* 0x002fc80000400000 */
[----:B----4-:R-:W-:Y:S01]  /*0350*/  FMUL R2, R9, R2 ;  /* 0x0000000209027220 */ /* 0x010fe20000400000 */
[----:B--2---:R-:W-:-:S04]  /*0360*/  FMUL R8, R7, R8 ;  /* 0x0000000807087220 */ /* 0x004fc80000400000 */
[----:B------:R-:W-:Y:S01]  /*0370*/  FMUL R3, R8, R3 ;  /* 0x0000000308037220 */ /* 0x000fe20000400000 */
[----:B------:R-:W-:Y:S06]  /*0380*/  @P0 EXIT ;  /* 0x000000000000094d */ /* 0x000fec0003800000 */
[----:B------:R-:W-:Y:S01]  /*0390*/  STG.E.64 desc[UR4][R4.64], R2 ;  /* 0x0000000204007986 */ /* 0x000fe2000c101b04 */
[----:B------:R-:W-:Y:S05]  /*03a0*/  EXIT ;  /* 0x000000000000794d */ /* 0x000fea0003800000 */
.L_x_0:
[----:B------:R-:W-:-:S00]  /*03b0*/  BRA `(.L_x_0) ;  /* 0xfffffffc00fc7947 */ /* 0x000fc0000383ffff */
[----:B------:R-:W-:-:S00]  /*03c0*/  NOP ;  /* 0x0000000000007918 */ /* 0x000fc00000000000 */
        /* <DEDUP_REMOVED lines=11> */
.L_x_1:


//--------------------- .nv.constant0.triton_poi_fused_mul_2 --------------------------
	.section	.nv.constant0.triton_poi_fused_mul_2,"a",@progbits
	.sectionflags	@""
	.align	4
.nv.constant0.triton_poi_fused_mul_2:
	.zero		556
